	.headerflags	@"EF_CUDA_TEXMODE_UNIFIED EF_CUDA_64BIT_ADDRESS EF_CUDA_ACCELERATORS EF_CUDA_SM90 EF_CUDA_VIRTUAL_SM(EF_CUDA_SM90)"
	.elftype	@"ET_EXEC"


//--------------------- .nv.info                  --------------------------
	.section	.nv.info,"",@"SHT_CUDA_INFO"
	.align	4


	//----- nvinfo : EIATTR_REGCOUNT
	.align		4
        /*0000*/ 	.byte	0x04, 0x2f
        /*0002*/ 	.short	(.L_3 - .L_2)
	.align		4
.L_2:
        /*0004*/ 	.word	index@(triton_poi_fused__native_batch_norm_legit_no_training_36)
        /*0008*/ 	.word	0x00000016


	//----- nvinfo : EIATTR_MIN_STACK_SIZE
	.align		4
.L_3:
        /*000c*/ 	.byte	0x04, 0x12
        /*000e*/ 	.short	(.L_5 - .L_4)
	.align		4
.L_4:
        /*0010*/ 	.word	index@(triton_poi_fused__native_batch_norm_legit_no_training_36)
        /*0014*/ 	.word	0x00000000


	//----- nvinfo : EIATTR_FRAME_SIZE
	.align		4
.L_5:
        /*0018*/ 	.byte	0x04, 0x11
        /*001a*/ 	.short	(.L_7 - .L_6)
	.align		4
.L_6:
        /*001c*/ 	.word	index@(triton_poi_fused__native_batch_norm_legit_no_training_36)
        /*0020*/ 	.word	0x00000000


	//----- nvinfo : EIATTR_MIN_STACK_SIZE
	.align		4
.L_7:
        /*0024*/ 	.byte	0x04, 0x12
        /*0026*/ 	.short	(.L_9 - .L_8)
	.align		4
.L_8:
        /*0028*/ 	.word	index@(triton_poi_fused__native_batch_norm_legit_no_training_36)
        /*002c*/ 	.word	0x00000000
.L_9:


//--------------------- .nv.info.triton_poi_fused__native_batch_norm_legit_no_training_36 --------------------------
	.section	.nv.info.triton_poi_fused__native_batch_norm_legit_no_training_36,"",@"SHT_CUDA_INFO"
	.sectionflags	@""
	.align	4


	//----- nvinfo : EIATTR_CUDA_API_VERSION
	.align		4
        /*0000*/ 	.byte	0x04, 0x37
        /*0002*/ 	.short	(.L_11 - .L_10)
.L_10:
        /*0004*/ 	.word	0x0000007c


	//----- nvinfo : EIATTR_KPARAM_INFO
	.align		4
.L_11:
        /*0008*/ 	.byte	0x04, 0x17
        /*000a*/ 	.short	(.L_13 - .L_12)
.L_12:
        /*000c*/ 	.word	0x00000000
        /*0010*/ 	.short	0x0006
        /*0012*/ 	.short	0x0030
        /*0014*/ 	.byte	0x00, 0xf0, 0x11, 0x00


	//----- nvinfo : EIATTR_KPARAM_INFO
	.align		4
.L_13:
        /*0018*/ 	.byte	0x04, 0x17
        /*001a*/ 	.short	(.L_15 - .L_14)
.L_14:
        /*001c*/ 	.word	0x00000000
        /*0020*/ 	.short	0x0005
        /*0022*/ 	.short	0x0028
        /*0024*/ 	.byte	0x00, 0xf4, 0x21, 0x00


	//----- nvinfo : EIATTR_KPARAM_INFO
	.align		4
.L_15:
        /*0028*/ 	.byte	0x04, 0x17
        /*002a*/ 	.short	(.L_17 - .L_16)
.L_16:
        /*002c*/ 	.word	0x00000000
        /*0030*/ 	.short	0x0004
        /*0032*/ 	.short	0x0020
        /*0034*/ 	.byte	0x00, 0xf4, 0x21, 0x00


	//----- nvinfo : EIATTR_KPARAM_INFO
	.align		4
.L_17:
        /*0038*/ 	.byte	0x04, 0x17
        /*003a*/ 	.short	(.L_19 - .L_18)
.L_18:
        /*003c*/ 	.word	0x00000000
        /*0040*/ 	.short	0x0003
        /*0042*/ 	.short	0x0018
        /*0044*/ 	.byte	0x00, 0xf4, 0x21, 0x00


	//----- nvinfo : EIATTR_KPARAM_INFO
	.align		4
.L_19:
        /*0048*/ 	.byte	0x04, 0x17
        /*004a*/ 	.short	(.L_21 - .L_20)
.L_20:
        /*004c*/ 	.word	0x00000000
        /*0050*/ 	.short	0x0002
        /*0052*/ 	.short	0x0010
        /*0054*/ 	.byte	0x00, 0xf4, 0x21, 0x00


	//----- nvinfo : EIATTR_KPARAM_INFO
	.align		4
.L_21:
        /*0058*/ 	.byte	0x04, 0x17
        /*005a*/ 	.short	(.L_23 - .L_22)
.L_22:
        /*005c*/ 	.word	0x00000000
        /*0060*/ 	.short	0x0001
        /*0062*/ 	.short	0x0008
        /*0064*/ 	.byte	0x00, 0xf4, 0x21, 0x00


	//----- nvinfo : EIATTR_KPARAM_INFO
	.align		4
.L_23:
        /*0068*/ 	.byte	0x04, 0x17
        /*006a*/ 	.short	(.L_25 - .L_24)
.L_24:
        /*006c*/ 	.word	0x00000000
        /*0070*/ 	.short	0x0000
        /*0072*/ 	.short	0x0000
        /*0074*/ 	.byte	0x00, 0xf4, 0x21, 0x00


	//----- nvinfo : EIATTR_SPARSE_MMA_MASK
	.align		4
.L_25:
        /*0078*/ 	.byte	0x03, 0x50
        /*007a*/ 	.short	0x0000


	//----- nvinfo : EIATTR_MAXREG_COUNT
	.align		4
        /*007c*/ 	.byte	0x03, 0x1b
        /*007e*/ 	.short	0x00ff


	//----- nvinfo : EIATTR_EXIT_INSTR_OFFSETS
	.align		4
        /*0080*/ 	.byte	0x04, 0x1c
        /*0082*/ 	.short	(.L_27 - .L_26)


	//   ....[0]....
.L_26:
        /*0084*/ 	.word	0x000003d0


	//   ....[1]....
        /*0088*/ 	.word	0x000003f0


	//----- nvinfo : EIATTR_REQNTID
	.align		4
.L_27:
        /*008c*/ 	.byte	0x04, 0x10
        /*008e*/ 	.short	(.L_29 - .L_28)
.L_28:
        /*0090*/ 	.word	0x00000080
        /*0094*/ 	.word	0x00000001
        /*0098*/ 	.word	0x00000001


	//----- nvinfo : EIATTR_CBANK_PARAM_SIZE
	.align		4
.L_29:
        /*009c*/ 	.byte	0x03, 0x19
        /*009e*/ 	.short	0x0034


	//----- nvinfo : EIATTR_PARAM_CBANK
	.align		4
        /*00a0*/ 	.byte	0x04, 0x0a
        /*00a2*/ 	.short	(.L_31 - .L_30)
	.align		4
.L_30:
        /*00a4*/ 	.word	index@(.nv.constant0.triton_poi_fused__native_batch_norm_legit_no_training_36)
        /*00a8*/ 	.short	0x0210
        /*00aa*/ 	.short	0x0034


	//----- nvinfo : EIATTR_SW_WAR
	.align		4
.L_31:
        /*00ac*/ 	.byte	0x04, 0x36
        /*00ae*/ 	.short	(.L_33 - .L_32)
.L_32:
        /*00b0*/ 	.word	0x00000008
.L_33:


//--------------------- .nv.callgraph             --------------------------
	.section	.nv.callgraph,"",@"SHT_CUDA_CALLGRAPH"
	.align	4
	.sectionentsize	8
	.align		4
        /*0000*/ 	.word	0x00000000
	.align		4
        /*0004*/ 	.word	0xffffffff
	.align		4
        /*0008*/ 	.word	0x00000000
	.align		4
        /*000c*/ 	.word	0xfffffffe
	.align		4
        /*0010*/ 	.word	0x00000000
	.align		4
        /*0014*/ 	.word	0xfffffffd
	.align		4
        /*0018*/ 	.word	0x00000000
	.align		4
        /*001c*/ 	.word	0xfffffffc


//--------------------- .nv.constant4             --------------------------
	.section	.nv.constant4,"a",@progbits
	.align	8
	.align		8
.nv.constant4:
        /*0000*/ 	.dword	_$_str
	.align		8
        /*0008*/ 	.dword	_$_str_$_2


//--------------------- .text.triton_poi_fused__native_batch_norm_legit_no_training_36 --------------------------
	.section	.text.triton_poi_fused__native_batch_norm_legit_no_training_36,"ax",@progbits
	.align	128
        .global         triton_poi_fused__native_batch_norm_legit_no_training_36
        .type           triton_poi_fused__native_batch_norm_legit_no_training_36,@function
        .size           triton_poi_fused__native_batch_norm_legit_no_training_36,(.L_x_1 - triton_poi_fused__native_batch_norm_legit_no_training_36)
        .other          triton_poi_fused__native_batch_norm_legit_no_training_36,@"STO_CUDA_ENTRY STV_DEFAULT"
triton_poi_fused__native_batch_norm_legit_no_training_36:
.text.triton_poi_fused__native_batch_norm_legit_no_training_36:
[----:B------:R-:W0:Y:S01]  /*0000*/  LDC R1, c[0x0][0x28] ;  /* 0x00000a00ff017b82 */ /* 0x000e220000000800 */
[----:B------:R-:W1:Y:S07]  /*0010*/  S2R R0, SR_TID.X ;  /* 0x0000000000007919 */ /* 0x000e6e0000002100 */
[----:B------:R-:W2:Y:S01]  /*0020*/  LDC.64 R8, c[0x0][0x220] ;  /* 0x00008800ff087b82 */ /* 0x000ea20000000a00 */
[----:B------:R-:W-:Y:S01]  /*0030*/  ULDC.64 UR4, c[0x0][0x208] ;  /* 0x0000820000047ab9 */ /* 0x000fe20000000a00 */
[----:B------:R-:W3:Y:S06]  /*0040*/  S2R R3, SR_CTAID.X ;  /* 0x0000000000037919 */ /* 0x000eec0000002500 */
[----:B------:R-:W4:Y:S08]  /*0050*/  LDC.64 R12, c[0x0][0x210] ;  /* 0x00008400ff0c7b82 */ /* 0x000f300000000a00 */
[----:B------:R-:W5:Y:S08]  /*0060*/  LDC.64 R14, c[0x0][0x218] ;  /* 0x00008600ff0e7b82 */ /* 0x000f700000000a00 */
[----:B------:R-:W5:Y:S01]  /*0070*/  LDC.64 R16, c[0x0][0x228] ;  /* 0x00008a00ff107b82 */ /* 0x000f620000000a00 */
[----:B-1----:R-:W-:-:S07]  /*0080*/  SHF.L.U32 R0, R0, 0x1, RZ ;  /* 0x0000000100007819 */ /* 0x002fce00000006ff */
[----:B------:R-:W1:Y:S01]  /*0090*/  LDC.64 R18, c[0x0][0x230] ;  /* 0x00008c00ff127b82 */ /* 0x000e620000000a00 */
[----:B------:R-:W-:-:S04]  /*00a0*/  LOP3.LUT R0, R0, 0xfe, RZ, 0xc0, !PT ;  /* 0x000000fe00007812 */ /* 0x000fc800078ec0ff */
[----:B---3--:R-:W-:-:S04]  /*00b0*/  LEA R0, R3, R0, 0x8 ;  /* 0x0000000003007211 */ /* 0x008fc800078e40ff */
[C---:B------:R-:W-:Y:S01]  /*00c0*/  ISETP.GE.AND P4, PT, R0.reuse, 0x6c00, PT ;  /* 0x00006c000000780c */ /* 0x040fe20003f86270 */
[----:B------:R-:W-:-:S05]  /*00d0*/  IMAD.HI R2, R0, 0x4bda12f7, RZ ;  /* 0x4bda12f700027827 */ /* 0x000fca00078e02ff */
[----:B------:R-:W-:-:S04]  /*00e0*/  SHF.R.U32.HI R3, RZ, 0x1f, R2 ;  /* 0x0000001fff037819 */ /* 0x000fc80000011602 */
[----:B------:R-:W-:-:S05]  /*00f0*/  LEA.HI.SX32 R3, R2, R3, 0x19 ;  /* 0x0000000302037211 */ /* 0x000fca00078fcaff */
[----:B------:R-:W-:Y:S01]  /*0100*/  IMAD R11, R3, -0x1b0, R0 ;  /* 0xfffffe50030b7824 */ /* 0x000fe200078e0200 */
[----:B------:R-:W-:-:S03]  /*0110*/  CS2R R2, SRZ ;  /* 0x0000000000027805 */ /* 0x000fc6000001ff00 */
[----:B--2---:R-:W-:-:S05]  /*0120*/  IMAD.WIDE R8, R11, 0x4, R8 ;  /* 0x000000040b087825 */ /* 0x004fca00078e0208 */
[----:B------:R2:W3:Y:S01]  /*0130*/  @!P4 LDG.E.EL.64 R2, desc[UR4][R8.64] ;  /* 0x000000040802c981 */ /* 0x0004e2000c2e1b00 */
[----:B------:R-:W-:Y:S02]  /*0140*/  CS2R R4, SRZ ;  /* 0x0000000000047805 */ /* 0x000fe4000001ff00 */
[----:B------:R-:W-:Y:S01]  /*0150*/  CS2R R6, SRZ ;  /* 0x0000000000067805 */ /* 0x000fe2000001ff00 */
[----:B----4-:R-:W-:-:S04]  /*0160*/  IMAD.WIDE R12, R0, 0x4, R12 ;  /* 0x00000004000c7825 */ /* 0x010fc800078e020c */
[C---:B-----5:R-:W-:Y:S01]  /*0170*/  IMAD.WIDE R14, R11.reuse, 0x4, R14 ;  /* 0x000000040b0e7825 */ /* 0x060fe200078e020e */
[----:B------:R-:W4:Y:S04]  /*0180*/  @!P4 LDG.E.64 R4, desc[UR4][R12.64] ;  /* 0x000000040c04c981 */ /* 0x000f28000c1e1b00 */
[----:B------:R5:W4:Y:S01]  /*0190*/  @!P4 LDG.E.EL.64 R6, desc[UR4][R14.64] ;  /* 0x000000040e06c981 */ /* 0x000b22000c2e1b00 */
[----:B0-----:R-:W-:Y:S01]  /*01a0*/  IMAD.WIDE R16, R11, 0x4, R16 ;  /* 0x000000040b107825 */ /* 0x001fe200078e0210 */
[----:B--2---:R-:W-:-:S03]  /*01b0*/  CS2R R8, SRZ ;  /* 0x0000000000087805 */ /* 0x004fc6000001ff00 */
[----:B-1----:R-:W-:Y:S01]  /*01c0*/  IMAD.WIDE R18, R11, 0x4, R18 ;  /* 0x000000040b127825 */ /* 0x002fe200078e0212 */
[----:B------:R-:W-:-:S04]  /*01d0*/  CS2R R10, SRZ ;  /* 0x00000000000a7805 */ /* 0x000fc8000001ff00 */
[----:B------:R-:W2:Y:S04]  /*01e0*/  @!P4 LDG.E.EL.64 R8, desc[UR4][R18.64] ;  /* 0x000000041208c981 */ /* 0x000ea8000c2e1b00 */
[----:B------:R-:W2:Y:S01]  /*01f0*/  @!P4 LDG.E.EL.64 R10, desc[UR4][R16.64] ;  /* 0x00000004100ac981 */ /* 0x000ea2000c2e1b00 */
[----:B-----5:R-:W-:Y:S01]  /*0200*/  HFMA2.MMA R15, -RZ, RZ, 1.625, 0 ;  /* 0x3e800000ff0f7435 */ /* 0x020fe200000001ff */
[----:B---3--:R-:W-:Y:S01]  /*0210*/  FADD R2, R2, 9.9999997473787516356e-06 ;  /* 0x3727c5ac02027421 */ /* 0x008fe20000000000 */
[----:B------:R-:W-:-:S03]  /*0220*/  FADD R12, R3, 9.9999997473787516356e-06 ;  /* 0x3727c5ac030c7421 */ /* 0x000fc60000000000 */
[----:B------:R0:W1:Y:S08]  /*0230*/  MUFU.SQRT R13, R2 ;  /* 0x00000002000d7308 */ /* 0x0000700000002000 */
[----:B------:R-:W3:Y:S01]  /*0240*/  MUFU.SQRT R14, R12 ;  /* 0x0000000c000e7308 */ /* 0x000ee20000002000 */
[----:B0-----:R-:W0:Y:S01]  /*0250*/  LDC.64 R2, c[0x0][0x238] ;  /* 0x00008e00ff027b82 */ /* 0x001e220000000a00 */
[----:B-1----:R-:W-:-:S02]  /*0260*/  FSETP.GT.AND P0, PT, R13, 8.50705917302346158658e+37, PT ;  /* 0x7e8000000d00780b */ /* 0x002fc40003f04000 */
[----:B------:R-:W-:Y:S02]  /*0270*/  FSETP.GEU.AND P2, PT, R13, 1.175494350822287508e-38, PT ;  /* 0x008000000d00780b */ /* 0x000fe40003f4e000 */
[C---:B---3--:R-:W-:Y:S02]  /*0280*/  FSETP.GT.AND P1, PT, R14.reuse, 8.50705917302346158658e+37, PT ;  /* 0x7e8000000e00780b */ /* 0x048fe40003f24000 */
[----:B------:R-:W-:-:S07]  /*0290*/  FSETP.GEU.AND P3, PT, R14, 1.175494350822287508e-38, PT ;  /* 0x008000000e00780b */ /* 0x000fce0003f6e000 */
[----:B------:R-:W-:-:S04]  /*02a0*/  @P0 FMUL R13, R13, 0.25 ;  /* 0x3e8000000d0d0820 */ /* 0x000fc80000400000 */
[----:B------:R-:W-:Y:S01]  /*02b0*/  @!P2 FMUL R13, R13, 16777216 ;  /* 0x4b8000000d0da820 */ /* 0x000fe20000400000 */
[----:B------:R-:W-:-:S04]  /*02c0*/  @P1 FMUL R14, R14, 0.25 ;  /* 0x3e8000000e0e1820 */ /* 0x000fc80000400000 */
[----:B------:R-:W-:Y:S01]  /*02d0*/  @!P3 FMUL R14, R14, 16777216 ;  /* 0x4b8000000e0eb820 */ /* 0x000fe20000400000 */
[----:B------:R-:W1:Y:S01]  /*02e0*/  MUFU.RCP R13, R13 ;  /* 0x0000000d000d7308 */ /* 0x000e620000001000 */
[----:B------:R-:W-:-:S07]  /*02f0*/  FSEL R12, R15, 1, P0 ;  /* 0x3f8000000f0c7808 */ /* 0x000fce0000000000 */
[----:B------:R-:W3:Y:S01]  /*0300*/  MUFU.RCP R14, R14 ;  /* 0x0000000e000e7308 */ /* 0x000ee20000001000 */
[----:B------:R-:W-:Y:S01]  /*0310*/  FSEL R15, R15, 1, P1 ;  /* 0x3f8000000f0f7808 */ /* 0x000fe20000800000 */
[----:B------:R-:W-:Y:S01]  /*0320*/  @!P2 FMUL R12, R12, 16777216 ;  /* 0x4b8000000c0ca820 */ /* 0x000fe20000400000 */
[----:B----4-:R-:W-:-:S03]  /*0330*/  FADD R4, -R6, R4 ;  /* 0x0000000406047221 */ /* 0x010fc60000000100 */
[----:B------:R-:W-:Y:S01]  /*0340*/  @!P3 FMUL R15, R15, 16777216 ;  /* 0x4b8000000f0fb820 */ /* 0x000fe20000400000 */
[----:B------:R-:W-:Y:S01]  /*0350*/  FADD R5, -R7, R5 ;  /* 0x0000000507057221 */ /* 0x000fe20000000100 */
[----:B-1----:R-:W-:Y:S02]  /*0360*/  FMUL R13, R13, R12 ;  /* 0x0000000c0d0d7220 */ /* 0x002fe40000400000 */
[----:B---3--:R-:W-:Y:S02]  /*0370*/  FMUL R6, R14, R15 ;  /* 0x0000000f0e067220 */ /* 0x008fe40000400000 */
[----:B------:R-:W-:Y:S02]  /*0380*/  FMUL R13, R4, R13 ;  /* 0x0000000d040d7220 */ /* 0x000fe40000400000 */
[----:B------:R-:W-:Y:S01]  /*0390*/  FMUL R6, R5, R6 ;  /* 0x0000000605067220 */ /* 0x000fe20000400000 */
[----:B0-----:R-:W-:-:S04]  /*03a0*/  IMAD.WIDE R2, R0, 0x4, R2 ;  /* 0x0000000400027825 */ /* 0x001fc800078e0202 */
[----:B--2---:R-:W-:Y:S01]  /*03b0*/  FFMA R8, R13, R10, R8 ;  /* 0x0000000a0d087223 */ /* 0x004fe20000000008 */
[----:B------:R-:W-:Y:S01]  /*03c0*/  FFMA R9, R6, R11, R9 ;  /* 0x0000000b06097223 */ /* 0x000fe20000000009 */
[----:B------:R-:W-:Y:S06]  /*03d0*/  @P4 EXIT ;  /* 0x000000000000494d */ /* 0x000fec0003800000 */
[----:B------:R-:W-:Y:S01]  /*03e0*/  STG.E.64 desc[UR4][R2.64], R8 ;  /* 0x0000000802007986 */ /* 0x000fe2000c101b04 */
[----:B------:R-:W-:Y:S05]  /*03f0*/  EXIT ;  /* 0x000000000000794d */ /* 0x000fea0003800000 */
.L_x_0:
[----:B------:R-:W-:-:S00]  /*0400*/  BRA `(.L_x_0) ;  /* 0xfffffffc00fc7947 */ /* 0x000fc0000383ffff */
[----:B------:R-:W-:-:S00]  /*0410*/  NOP ;  /* 0x0000000000007918 */ /* 0x000fc00000000000 */
        /* <DEDUP_REMOVED lines=14> */
.L_x_1:


//--------------------- .nv.global.init           --------------------------
	.section	.nv.global.init,"aw",@progbits
.nv.global.init:
	.type		_$_str,@object
	.size		_$_str,(_$_str_$_2 - _$_str)
_$_str:
        /*0000*/ 	.byte	0x5f, 0x5f, 0x43, 0x55, 0x44, 0x41, 0x5f, 0x46, 0x54, 0x5a, 0x00
	.type		_$_str_$_2,@object
	.size		_$_str_$_2,(.L_1 - _$_str_$_2)
_$_str_$_2:
        /*000b*/ 	.byte	0x5f, 0x5f, 0x43, 0x55, 0x44, 0x41, 0x5f, 0x50, 0x52, 0x45, 0x43, 0x5f, 0x53, 0x51, 0x52, 0x54
        /*001b*/ 	.byte	0x00
.L_1:


//--------------------- .nv.constant0.triton_poi_fused__native_batch_norm_legit_no_training_36 --------------------------
	.section	.nv.constant0.triton_poi_fused__native_batch_norm_legit_no_training_36,"a",@progbits
	.sectionflags	@""
	.align	4
.nv.constant0.triton_poi_fused__native_batch_norm_legit_no_training_36:
	.zero		580
